	.headerflags	@"EF_CUDA_TEXMODE_UNIFIED EF_CUDA_64BIT_ADDRESS EF_CUDA_SM86 EF_CUDA_VIRTUAL_SM(EF_CUDA_SM86)"
	.elftype	@"ET_EXEC"


//--------------------- .nv.info                  --------------------------
	.section	.nv.info,"",@"SHT_CUDA_INFO"
	.align	4


	//----- nvinfo : EIATTR_REGCOUNT
	.align		4
        /*0000*/ 	.byte	0x04, 0x2f
        /*0002*/ 	.short	(.L_1 - .L_0)
	.align		4
.L_0:
        /*0004*/ 	.word	index@(triton_poi_fused_clone_1)
        /*0008*/ 	.word	0x00000028


	//----- nvinfo : EIATTR_MIN_STACK_SIZE
	.align		4
.L_1:
        /*000c*/ 	.byte	0x04, 0x12
        /*000e*/ 	.short	(.L_3 - .L_2)
	.align		4
.L_2:
        /*0010*/ 	.word	index@(triton_poi_fused_clone_1)
        /*0014*/ 	.word	0x00000000


	//----- nvinfo : EIATTR_FRAME_SIZE
	.align		4
.L_3:
        /*0018*/ 	.byte	0x04, 0x11
        /*001a*/ 	.short	(.L_5 - .L_4)
	.align		4
.L_4:
        /*001c*/ 	.word	index@(triton_poi_fused_clone_1)
        /*0020*/ 	.word	0x00000000


	//----- nvinfo : EIATTR_MIN_STACK_SIZE
	.align		4
.L_5:
        /*0024*/ 	.byte	0x04, 0x12
        /*0026*/ 	.short	(.L_7 - .L_6)
	.align		4
.L_6:
        /*0028*/ 	.word	index@(triton_poi_fused_clone_1)
        /*002c*/ 	.word	0x00000000
.L_7:


//--------------------- .nv.info.triton_poi_fused_clone_1 --------------------------
	.section	.nv.info.triton_poi_fused_clone_1,"",@"SHT_CUDA_INFO"
	.sectionflags	@""
	.align	4


	//----- nvinfo : EIATTR_CUDA_API_VERSION
	.align		4
        /*0000*/ 	.byte	0x04, 0x37
        /*0002*/ 	.short	(.L_9 - .L_8)
.L_8:
        /*0004*/ 	.word	0x0000007c


	//----- nvinfo : EIATTR_SW2861232_WAR
	.align		4
.L_9:
        /*0008*/ 	.byte	0x01, 0x35
	.zero		2


	//----- nvinfo : EIATTR_PARAM_CBANK
	.align		4
        /*000c*/ 	.byte	0x04, 0x0a
        /*000e*/ 	.short	(.L_11 - .L_10)
	.align		4
.L_10:
        /*0010*/ 	.word	index@(.nv.constant0.triton_poi_fused_clone_1)
        /*0014*/ 	.short	0x0160
        /*0016*/ 	.short	0x0038


	//----- nvinfo : EIATTR_CBANK_PARAM_SIZE
	.align		4
.L_11:
        /*0018*/ 	.byte	0x03, 0x19
        /*001a*/ 	.short	0x0038


	//----- nvinfo : EIATTR_KPARAM_INFO
	.align		4
        /*001c*/ 	.byte	0x04, 0x17
        /*001e*/ 	.short	(.L_13 - .L_12)
.L_12:
        /*0020*/ 	.word	0x00000000
        /*0024*/ 	.short	0x0007
        /*0026*/ 	.short	0x0030
        /*0028*/ 	.byte	0x00, 0xf4, 0x21, 0x00


	//----- nvinfo : EIATTR_KPARAM_INFO
	.align		4
.L_13:
        /*002c*/ 	.byte	0x04, 0x17
        /*002e*/ 	.short	(.L_15 - .L_14)
.L_14:
        /*0030*/ 	.word	0x00000000
        /*0034*/ 	.short	0x0006
        /*0036*/ 	.short	0x002c
        /*0038*/ 	.byte	0x00, 0xf0, 0x11, 0x00


	//----- nvinfo : EIATTR_KPARAM_INFO
	.align		4
.L_15:
        /*003c*/ 	.byte	0x04, 0x17
        /*003e*/ 	.short	(.L_17 - .L_16)
.L_16:
        /*0040*/ 	.word	0x00000000
        /*0044*/ 	.short	0x0005
        /*0046*/ 	.short	0x0028
        /*0048*/ 	.byte	0x00, 0xf0, 0x11, 0x00


	//----- nvinfo : EIATTR_KPARAM_INFO
	.align		4
.L_17:
        /*004c*/ 	.byte	0x04, 0x17
        /*004e*/ 	.short	(.L_19 - .L_18)
.L_18:
        /*0050*/ 	.word	0x00000000
        /*0054*/ 	.short	0x0004
        /*0056*/ 	.short	0x0020
        /*0058*/ 	.byte	0x00, 0xf4, 0x21, 0x00


	//----- nvinfo : EIATTR_KPARAM_INFO
	.align		4
.L_19:
        /*005c*/ 	.byte	0x04, 0x17
        /*005e*/ 	.short	(.L_21 - .L_20)
.L_20:
        /*0060*/ 	.word	0x00000000
        /*0064*/ 	.short	0x0003
        /*0066*/ 	.short	0x0018
        /*0068*/ 	.byte	0x00, 0xf4, 0x21, 0x00


	//----- nvinfo : EIATTR_KPARAM_INFO
	.align		4
.L_21:
        /*006c*/ 	.byte	0x04, 0x17
        /*006e*/ 	.short	(.L_23 - .L_22)
.L_22:
        /*0070*/ 	.word	0x00000000
        /*0074*/ 	.short	0x0002
        /*0076*/ 	.short	0x0010
        /*0078*/ 	.byte	0x00, 0xf4, 0x21, 0x00


	//----- nvinfo : EIATTR_KPARAM_INFO
	.align		4
.L_23:
        /*007c*/ 	.byte	0x04, 0x17
        /*007e*/ 	.short	(.L_25 - .L_24)
.L_24:
        /*0080*/ 	.word	0x00000000
        /*0084*/ 	.short	0x0001
        /*0086*/ 	.short	0x0008
        /*0088*/ 	.byte	0x00, 0xf4, 0x21, 0x00


	//----- nvinfo : EIATTR_KPARAM_INFO
	.align		4
.L_25:
        /*008c*/ 	.byte	0x04, 0x17
        /*008e*/ 	.short	(.L_27 - .L_26)
.L_26:
        /*0090*/ 	.word	0x00000000
        /*0094*/ 	.short	0x0000
        /*0096*/ 	.short	0x0000
        /*0098*/ 	.byte	0x00, 0xf4, 0x21, 0x00


	//----- nvinfo : EIATTR_MAXREG_COUNT
	.align		4
.L_27:
        /*009c*/ 	.byte	0x03, 0x1b
        /*009e*/ 	.short	0x00ff


	//----- nvinfo : EIATTR_EXIT_INSTR_OFFSETS
	.align		4
        /*00a0*/ 	.byte	0x04, 0x1c
        /*00a2*/ 	.short	(.L_29 - .L_28)


	//   ....[0]....
.L_28:
        /*00a4*/ 	.word	0x00000a70


	//   ....[1]....
        /*00a8*/ 	.word	0x00000a90


	//----- nvinfo : EIATTR_REQNTID
	.align		4
.L_29:
        /*00ac*/ 	.byte	0x04, 0x10
        /*00ae*/ 	.short	(.L_31 - .L_30)
.L_30:
        /*00b0*/ 	.word	0x00000100
        /*00b4*/ 	.word	0x00000001
        /*00b8*/ 	.word	0x00000001
.L_31:


//--------------------- .nv.callgraph             --------------------------
	.section	.nv.callgraph,"",@"SHT_CUDA_CALLGRAPH"
	.align	4
	.sectionentsize	8
	.align		4
        /*0000*/ 	.word	0x00000000
	.align		4
        /*0004*/ 	.word	0xffffffff
	.align		4
        /*0008*/ 	.word	0x00000000
	.align		4
        /*000c*/ 	.word	0xfffffffe
	.align		4
        /*0010*/ 	.word	0x00000000
	.align		4
        /*0014*/ 	.word	0xfffffffd
	.align		4
        /*0018*/ 	.word	0x00000000
	.align		4
        /*001c*/ 	.word	0xfffffffc


//--------------------- .nv.rel.action            --------------------------
	.section	.nv.rel.action,"",@"SHT_CUDA_RELOCINFO"
	.align	8
	.sectionentsize	8
        /*0000*/ 	.byte	0x73, 0x00, 0x00, 0x00, 0x00, 0x00, 0x00, 0x00, 0x00, 0x00, 0x00, 0x11, 0x25, 0x00, 0x05, 0x36


//--------------------- .nv.constant0.triton_poi_fused_clone_1 --------------------------
	.section	.nv.constant0.triton_poi_fused_clone_1,"a",@progbits
	.sectionflags	@""
	.align	4
.nv.constant0.triton_poi_fused_clone_1:
	.zero		408


//--------------------- .text.triton_poi_fused_clone_1 --------------------------
	.section	.text.triton_poi_fused_clone_1,"ax",@progbits
	.sectioninfo	@"SHI_REGISTERS=40"
	.align	128
        .global         triton_poi_fused_clone_1
        .type           triton_poi_fused_clone_1,@function
        .size           triton_poi_fused_clone_1,(.L_x_1 - triton_poi_fused_clone_1)
        .other          triton_poi_fused_clone_1,@"STO_CUDA_ENTRY STV_DEFAULT"
triton_poi_fused_clone_1:
.text.triton_poi_fused_clone_1:
[----:B------:R-:W-:Y:S02]  /*0000*/  MOV R1, c[0x0][0x28] ;  /* 0x00000a0000017a02 */ /* 0x000fe40000000f00 */
[----:B------:R-:W0:Y:S04]  /*0010*/  S2R R12, SR_TID.X ;  /* 0x00000000000c7919 */ /* 0x000e280000002100 */
[----:B------:R-:W1:Y:S01]  /*0020*/  S2R R5, SR_CTAID.Y ;  /* 0x0000000000057919 */ /* 0x000e620000002600 */
[----:B------:R-:W-:Y:S01]  /*0030*/  MOV R2, c[0x0][0x170] ;  /* 0x00005c0000027a02 */ /* 0x000fe20000000f00 */
[----:B------:R-:W-:Y:S01]  /*0040*/  IMAD.MOV.U32 R3, RZ, RZ, c[0x0][0x174] ;  /* 0x00005d00ff037624 */ /* 0x000fe200078e00ff */
[----:B------:R-:W-:Y:S01]  /*0050*/  ULDC.64 UR4, c[0x0][0x118] ;  /* 0x0000460000047ab9 */ /* 0x000fe20000000a00 */
[----:B------:R-:W2:Y:S01]  /*0060*/  S2R R34, SR_CTAID.X ;  /* 0x0000000000227919 */ /* 0x000ea20000002500 */
[----:B------:R-:W-:Y:S01]  /*0070*/  MOV R13, 0x12 ;  /* 0x00000012000d7802 */ /* 0x000fe20000000f00 */
[----:B------:R-:W-:Y:S01]  /*0080*/  IMAD.MOV.U32 R21, RZ, RZ, 0x2 ;  /* 0x00000002ff157424 */ /* 0x000fe200078e00ff */
[----:B------:R-:W-:Y:S01]  /*0090*/  CS2R R28, SRZ ;  /* 0x00000000001c7805 */ /* 0x000fe2000001ff00 */
[----:B------:R3:W4:Y:S01]  /*00a0*/  LDG.E R27, [R2.64] ;  /* 0x00000004021b7981 */ /* 0x000722000c1e1900 */
[----:B0-----:R-:W-:-:S04]  /*00b0*/  LOP3.LUT R12, R12, 0xff, RZ, 0xc0, !PT ;  /* 0x000000ff0c0c7812 */ /* 0x001fc800078ec0ff */
[----:B-1----:R-:W-:Y:S02]  /*00c0*/  LEA R12, R5, R12, 0xa ;  /* 0x0000000c050c7211 */ /* 0x002fe400078e50ff */
[----:B--2---:R-:W-:-:S03]  /*00d0*/  SHF.L.U32 R0, R34, 0x1, RZ ;  /* 0x0000000122007819 */ /* 0x004fc600000006ff */
[C---:B------:R-:W-:Y:S01]  /*00e0*/  IMAD.HI R15, R12.reuse, 0x38e38e39, RZ ;  /* 0x38e38e390c0f7827 */ /* 0x040fe200078e02ff */
[----:B------:R-:W-:Y:S02]  /*00f0*/  IADD3 R9, R12, 0x100, RZ ;  /* 0x000001000c097810 */ /* 0x000fe40007ffe0ff */
[----:B------:R-:W-:Y:S02]  /*0100*/  ISETP.GE.AND P0, PT, R0, 0x2, PT ;  /* 0x000000020000780c */ /* 0x000fe40003f06270 */
[----:B------:R-:W-:Y:S01]  /*0110*/  SHF.R.S32.HI R0, RZ, 0x1, R15 ;  /* 0x00000001ff007819 */ /* 0x000fe2000001140f */
[----:B------:R-:W-:Y:S01]  /*0120*/  IMAD.HI R11, R9, 0x38e38e39, RZ ;  /* 0x38e38e39090b7827 */ /* 0x000fe200078e02ff */
[C---:B------:R-:W-:Y:S02]  /*0130*/  IADD3 R8, R12.reuse, 0x300, RZ ;  /* 0x000003000c087810 */ /* 0x040fe40007ffe0ff */
[----:B------:R-:W-:Y:S02]  /*0140*/  IADD3 R10, R12, 0x200, RZ ;  /* 0x000002000c0a7810 */ /* 0x000fe40007ffe0ff */
[----:B------:R-:W-:-:S02]  /*0150*/  LEA.HI R15, R15, R0, RZ, 0x1 ;  /* 0x000000000f0f7211 */ /* 0x000fc400078f08ff */
[----:B------:R-:W-:Y:S01]  /*0160*/  SHF.R.S32.HI R0, RZ, 0x1, R11 ;  /* 0x00000001ff007819 */ /* 0x000fe2000001140b */
[----:B------:R-:W-:Y:S01]  /*0170*/  IMAD.HI R19, R8, 0x38e38e39, RZ ;  /* 0x38e38e3908137827 */ /* 0x000fe200078e02ff */
[C---:B------:R-:W-:Y:S02]  /*0180*/  ISETP.LT.AND P1, PT, R12.reuse, 0x900, !P0 ;  /* 0x000009000c00780c */ /* 0x040fe40004721270 */
[----:B------:R-:W-:Y:S01]  /*0190*/  IADD3 R24, R12, R34, RZ ;  /* 0x000000220c187210 */ /* 0x000fe20007ffe0ff */
[C---:B------:R-:W-:Y:S01]  /*01a0*/  IMAD.HI R35, R10.reuse, 0x38e38e39, RZ ;  /* 0x38e38e390a237827 */ /* 0x040fe200078e02ff */
[----:B------:R-:W-:Y:S02]  /*01b0*/  LEA.HI R11, R11, R0, RZ, 0x1 ;  /* 0x000000000b0b7211 */ /* 0x000fe400078f08ff */
[C---:B------:R-:W-:Y:S01]  /*01c0*/  ISETP.LT.AND P3, PT, R10.reuse, 0x900, !P0 ;  /* 0x000009000a00780c */ /* 0x040fe20004761270 */
[----:B------:R-:W-:Y:S01]  /*01d0*/  IMAD R12, R15, -0x9, R12 ;  /* 0xfffffff70f0c7824 */ /* 0x000fe200078e020c */
[CC--:B------:R-:W-:Y:S01]  /*01e0*/  IADD3 R22, R9.reuse, R34.reuse, RZ ;  /* 0x0000002209167210 */ /* 0x0c0fe20007ffe0ff */
[----:B------:R-:W-:Y:S01]  /*01f0*/  IMAD.IADD R0, R10, 0x1, R34 ;  /* 0x000000010a007824 */ /* 0x000fe200078e0222 */
[----:B------:R-:W-:Y:S01]  /*0200*/  ISETP.LT.AND P2, PT, R9, 0x900, !P0 ;  /* 0x000009000900780c */ /* 0x000fe20004741270 */
[----:B------:R-:W-:Y:S01]  /*0210*/  IMAD R13, R34, R13, 0x9 ;  /* 0x00000009220d7424 */ /* 0x000fe200078e020d */
[----:B------:R-:W-:Y:S01]  /*0220*/  SHF.R.S32.HI R6, RZ, 0x1, R19 ;  /* 0x00000001ff067819 */ /* 0x000fe20000011413 */
[----:B------:R-:W-:Y:S01]  /*0230*/  IMAD R14, R15, 0x12, R12 ;  /* 0x000000120f0e7824 */ /* 0x000fe200078e020c */
[----:B------:R-:W-:Y:S01]  /*0240*/  SHF.R.S32.HI R4, RZ, 0x1, R35 ;  /* 0x00000001ff047819 */ /* 0x000fe20000011423 */
[----:B------:R-:W-:Y:S01]  /*0250*/  IMAD.SHL.U32 R0, R0, 0x2, RZ ;  /* 0x0000000200007824 */ /* 0x000fe200078e00ff */
[----:B------:R-:W-:Y:S01]  /*0260*/  SHF.L.U32 R22, R22, 0x1, RZ ;  /* 0x0000000116167819 */ /* 0x000fe200000006ff */
[----:B------:R-:W-:Y:S01]  /*0270*/  IMAD.SHL.U32 R24, R24, 0x2, RZ ;  /* 0x0000000218187824 */ /* 0x000fe200078e00ff */
[----:B------:R-:W-:Y:S01]  /*0280*/  IADD3 R20, R8, R34, RZ ;  /* 0x0000002208147210 */ /* 0x000fe20007ffe0ff */
[--C-:B------:R-:W-:Y:S01]  /*0290*/  IMAD R16, R34, 0x12, R14.reuse ;  /* 0x0000001222107824 */ /* 0x100fe200078e020e */
[----:B------:R-:W-:Y:S01]  /*02a0*/  LEA.HI R19, R19, R6, RZ, 0x1 ;  /* 0x0000000613137211 */ /* 0x000fe200078f08ff */
[----:B------:R-:W-:Y:S01]  /*02b0*/  IMAD.IADD R18, R13, 0x1, R14 ;  /* 0x000000010d127824 */ /* 0x000fe200078e020e */
[----:B------:R-:W-:Y:S01]  /*02c0*/  ISETP.LT.AND P0, PT, R8, 0x900, !P0 ;  /* 0x000009000800780c */ /* 0x000fe20004701270 */
[----:B------:R-:W-:Y:S01]  /*02d0*/  IMAD.WIDE R6, R0, R21, c[0x0][0x160] ;  /* 0x0000580000067625 */ /* 0x000fe200078e0215 */
[----:B------:R-:W-:-:S02]  /*02e0*/  IADD3 R15, R15, R34, RZ ;  /* 0x000000220f0f7210 */ /* 0x000fc40007ffe0ff */
[----:B------:R-:W-:Y:S01]  /*02f0*/  MOV R26, RZ ;  /* 0x000000ff001a7202 */ /* 0x000fe20000000f00 */
[----:B------:R-:W-:Y:S01]  /*0300*/  IMAD R14, R11, -0x9, R9 ;  /* 0xfffffff70b0e7824 */ /* 0x000fe200078e0209 */
[----:B------:R-:W-:Y:S01]  /*0310*/  LEA.HI R35, R35, R4, RZ, 0x1 ;  /* 0x0000000423237211 */ /* 0x000fe200078f08ff */
[-C--:B---3--:R-:W-:Y:S01]  /*0320*/  IMAD.WIDE R2, R24, R21.reuse, c[0x0][0x160] ;  /* 0x0000580018027625 */ /* 0x088fe200078e0215 */
[----:B------:R-:W-:Y:S01]  /*0330*/  SHF.L.U32 R20, R20, 0x1, RZ ;  /* 0x0000000114147819 */ /* 0x000fe200000006ff */
[----:B------:R0:W2:Y:S02]  /*0340*/  @P3 LDG.E.EL R29, [R6.64] ;  /* 0x00000004061d3981 */ /* 0x0000a4000c2e1900 */
[----:B------:R-:W-:Y:S01]  /*0350*/  IMAD.WIDE R4, R22, R21, c[0x0][0x160] ;  /* 0x0000580016047625 */ /* 0x000fe200078e0215 */
[----:B------:R-:W-:Y:S01]  /*0360*/  IADD3 R9, R11, R34, RZ ;  /* 0x000000220b097210 */ /* 0x000fe20007ffe0ff */
[----:B------:R1:W3:Y:S01]  /*0370*/  @P1 LDG.E.EL R26, [R2.64] ;  /* 0x00000004021a1981 */ /* 0x0002e2000c2e1900 */
[----:B------:R-:W-:Y:S01]  /*0380*/  PRMT R25, RZ, 0x7610, R25 ;  /* 0x00007610ff197816 */ /* 0x000fe20000000019 */
[----:B------:R-:W-:-:S02]  /*0390*/  IMAD R15, R12, 0x100, R15 ;  /* 0x000001000c0f7824 */ /* 0x000fc400078e020f */
[----:B------:R-:W-:Y:S01]  /*03a0*/  IMAD R11, R11, 0x12, R14 ;  /* 0x000000120b0b7824 */ /* 0x000fe200078e020e */
[----:B------:R-:W-:Y:S01]  /*03b0*/  MOV R23, RZ ;  /* 0x000000ff00177202 */ /* 0x000fe20000000f00 */
[----:B------:R5:W2:Y:S01]  /*03c0*/  @P2 LDG.E.EL R28, [R4.64] ;  /* 0x00000004041c2981 */ /* 0x000aa2000c2e1900 */
[----:B------:R-:W-:Y:S01]  /*03d0*/  PRMT R30, RZ, 0x7610, R30 ;  /* 0x00007610ff1e7816 */ /* 0x000fe2000000001e */
[----:B0-----:R-:W-:Y:S01]  /*03e0*/  IMAD.WIDE R6, R18, R21, c[0x0][0x178] ;  /* 0x00005e0012067625 */ /* 0x001fe200078e0215 */
[----:B------:R-:W-:-:S03]  /*03f0*/  LEA R9, R14, R9, 0x8 ;  /* 0x000000090e097211 */ /* 0x000fc600078e40ff */
[-C--:B-1----:R-:W-:Y:S01]  /*0400*/  IMAD.WIDE R2, R20, R21.reuse, c[0x0][0x160] ;  /* 0x0000580014027625 */ /* 0x082fe200078e0215 */
[----:B------:R-:W-:Y:S01]  /*0410*/  MOV R12, 0x4 ;  /* 0x00000004000c7802 */ /* 0x000fe20000000f00 */
[----:B------:R0:W2:Y:S02]  /*0420*/  @P1 LDG.E.EL.U16 R25, [R6.64] ;  /* 0x0000000406191981 */ /* 0x0000a4000c2e1500 */
[----:B-----5:R-:W-:Y:S01]  /*0430*/  IMAD.WIDE R4, R16, R21, c[0x0][0x178] ;  /* 0x00005e0010047625 */ /* 0x020fe200078e0215 */
[----:B------:R-:W-:Y:S01]  /*0440*/  SHF.L.U32 R17, R15, 0x1, RZ ;  /* 0x000000010f117819 */ /* 0x000fe200000006ff */
[----:B------:R1:W5:Y:S02]  /*0450*/  @P0 LDG.E.EL R23, [R2.64] ;  /* 0x0000000402170981 */ /* 0x000364000c2e1900 */
[--C-:B------:R-:W-:Y:S02]  /*0460*/  IMAD R14, R34, 0x12, R11.reuse ;  /* 0x00000012220e7824 */ /* 0x100fe400078e020b */
[----:B------:R-:W-:Y:S01]  /*0470*/  IMAD.IADD R16, R13, 0x1, R11 ;  /* 0x000000010d107824 */ /* 0x000fe200078e020b */
[----:B------:R1:W5:Y:S01]  /*0480*/  @P1 LDG.E.EL.U16 R30, [R4.64] ;  /* 0x00000004041e1981 */ /* 0x000362000c2e1500 */
[----:B------:R-:W-:-:S02]  /*0490*/  IMAD R10, R35, -0x9, R10 ;  /* 0xfffffff7230a7824 */ /* 0x000fc400078e020a */
[----:B0-----:R-:W-:Y:S01]  /*04a0*/  IMAD.WIDE R6, R14, R21, c[0x0][0x178] ;  /* 0x00005e000e067625 */ /* 0x001fe200078e0215 */
[----:B-1----:R-:W-:-:S03]  /*04b0*/  CS2R R2, SRZ ;  /* 0x0000000000027805 */ /* 0x002fc6000001ff00 */
[----:B------:R-:W-:Y:S01]  /*04c0*/  IMAD.WIDE R14, R16, R21, c[0x0][0x178] ;  /* 0x00005e00100e7625 */ /* 0x000fe200078e0215 */
[----:B------:R-:W-:-:S03]  /*04d0*/  IADD3 R5, R35, R34, RZ ;  /* 0x0000002223057210 */ /* 0x000fc60007ffe0ff */
[----:B------:R-:W-:-:S04]  /*04e0*/  IMAD.WIDE R16, R17, R12, c[0x0][0x168] ;  /* 0x00005a0011107625 */ /* 0x000fc800078e020c */
[----:B------:R-:W-:Y:S01]  /*04f0*/  IMAD R35, R35, 0x12, R10 ;  /* 0x0000001223237824 */ /* 0x000fe200078e020a */
[----:B------:R0:W5:Y:S01]  /*0500*/  @P1 LDG.E.EL.64 R2, [R16.64] ;  /* 0x0000000410021981 */ /* 0x000162000c2e1b00 */
[----:B------:R-:W-:Y:S01]  /*0510*/  IMAD R18, R10, 0x100, R5 ;  /* 0x000001000a127824 */ /* 0x000fe200078e0205 */
[----:B------:R-:W-:Y:S01]  /*0520*/  SHF.L.U32 R11, R9, 0x1, RZ ;  /* 0x00000001090b7819 */ /* 0x000fe200000006ff */
[----:B------:R-:W-:Y:S01]  /*0530*/  IMAD R10, R34, 0x12, R35 ;  /* 0x00000012220a7824 */ /* 0x000fe200078e0223 */
[----:B------:R-:W-:Y:S01]  /*0540*/  PRMT R32, RZ, 0x7610, R32 ;  /* 0x00007610ff207816 */ /* 0x000fe20000000020 */
[C---:B------:R-:W-:Y:S01]  /*0550*/  IMAD R36, R19.reuse, -0x9, R8 ;  /* 0xfffffff713247824 */ /* 0x040fe200078e0208 */
[----:B------:R-:W-:Y:S01]  /*0560*/  PRMT R31, RZ, 0x7610, R31 ;  /* 0x00007610ff1f7816 */ /* 0x000fe2000000001f */
[----:B------:R-:W-:Y:S01]  /*0570*/  CS2R R4, SRZ ;  /* 0x0000000000047805 */ /* 0x000fe2000001ff00 */
[----:B------:R-:W-:Y:S01]  /*0580*/  IMAD.WIDE R8, R10, R21, c[0x0][0x178] ;  /* 0x00005e000a087625 */ /* 0x000fe200078e0215 */
[----:B------:R-:W-:Y:S01]  /*0590*/  IADD3 R37, R19, R34, RZ ;  /* 0x0000002213257210 */ /* 0x000fe20007ffe0ff */
[----:B------:R1:W5:Y:S02]  /*05a0*/  @P2 LDG.E.EL.U16 R32, [R14.64] ;  /* 0x000000040e202981 */ /* 0x000364000c2e1500 */
[----:B------:R-:W-:-:S02]  /*05b0*/  IMAD.WIDE R10, R11, R12, c[0x0][0x168] ;  /* 0x00005a000b0a7625 */ /* 0x000fc400078e020c */
[----:B------:R1:W5:Y:S01]  /*05c0*/  @P2 LDG.E.EL.U16 R31, [R6.64] ;  /* 0x00000004061f2981 */ /* 0x000362000c2e1500 */
[----:B------:R-:W-:Y:S01]  /*05d0*/  PRMT R33, RZ, 0x7610, R33 ;  /* 0x00007610ff217816 */ /* 0x000fe20000000021 */
[----:B0-----:R-:W-:Y:S02]  /*05e0*/  IMAD.IADD R16, R13, 0x1, R35 ;  /* 0x000000010d107824 */ /* 0x001fe400078e0223 */
[----:B------:R0:W5:Y:S01]  /*05f0*/  @P2 LDG.E.EL.64 R4, [R10.64] ;  /* 0x000000040a042981 */ /* 0x000162000c2e1b00 */
[----:B-1----:R-:W-:Y:S01]  /*0600*/  IMAD R15, R19, 0x12, R36 ;  /* 0x00000012130f7824 */ /* 0x002fe200078e0224 */
[----:B------:R-:W-:Y:S02]  /*0610*/  LEA R14, R36, R37, 0x8 ;  /* 0x00000025240e7211 */ /* 0x000fe400078e40ff */
[----:B------:R1:W5:Y:S01]  /*0620*/  @P3 LDG.E.EL.U16 R33, [R8.64] ;  /* 0x0000000408213981 */ /* 0x000362000c2e1500 */
[----:B------:R-:W-:Y:S01]  /*0630*/  SHF.L.U32 R19, R18, 0x1, RZ ;  /* 0x0000000112137819 */ /* 0x000fe200000006ff */
[----:B------:R-:W-:Y:S01]  /*0640*/  IMAD R34, R34, 0x12, R15 ;  /* 0x0000001222227824 */ /* 0x000fe200078e020f */
[----:B------:R-:W-:Y:S01]  /*0650*/  PRMT R35, RZ, 0x7610, R35 ;  /* 0x00007610ff237816 */ /* 0x000fe20000000023 */
[----:B------:R-:W-:Y:S01]  /*0660*/  CS2R R6, SRZ ;  /* 0x0000000000067805 */ /* 0x000fe2000001ff00 */
[----:B------:R-:W-:Y:S01]  /*0670*/  IADD3 R15, R13, R15, RZ ;  /* 0x0000000f0d0f7210 */ /* 0x000fe20007ffe0ff */
[----:B------:R-:W-:Y:S01]  /*0680*/  IMAD.WIDE R16, R16, R21, c[0x0][0x178] ;  /* 0x00005e0010107625 */ /* 0x000fe200078e0215 */
[----:B------:R-:W-:-:S03]  /*0690*/  SHF.L.U32 R13, R14, 0x1, RZ ;  /* 0x000000010e0d7819 */ /* 0x000fc600000006ff */
[-C--:B------:R-:W-:Y:S01]  /*06a0*/  IMAD.WIDE R18, R19, R12.reuse, c[0x0][0x168] ;  /* 0x00005a0013127625 */ /* 0x080fe200078e020c */
[----:B------:R-:W-:Y:S01]  /*06b0*/  PRMT R36, RZ, 0x7610, R36 ;  /* 0x00007610ff247816 */ /* 0x000fe20000000024 */
[----:B-1----:R-:W-:Y:S01]  /*06c0*/  CS2R R8, SRZ ;  /* 0x0000000000087805 */ /* 0x002fe2000001ff00 */
[----:B------:R4:W5:Y:S01]  /*06d0*/  @P3 LDG.E.EL.U16 R35, [R16.64] ;  /* 0x0000000410233981 */ /* 0x000962000c2e1500 */
[----:B0-----:R-:W-:Y:S01]  /*06e0*/  IMAD.WIDE R10, R15, R21, c[0x0][0x178] ;  /* 0x00005e000f0a7625 */ /* 0x001fe200078e0215 */
[----:B------:R-:W-:Y:S02]  /*06f0*/  PRMT R37, RZ, 0x7610, R37 ;  /* 0x00007610ff257816 */ /* 0x000fe40000000025 */
[----:B------:R0:W5:Y:S01]  /*0700*/  @P3 LDG.E.EL.64 R6, [R18.64] ;  /* 0x0000000412063981 */ /* 0x000162000c2e1b00 */
[----:B------:R-:W-:-:S03]  /*0710*/  IMAD.WIDE R12, R13, R12, c[0x0][0x168] ;  /* 0x00005a000d0c7625 */ /* 0x000fc600078e020c */
[----:B------:R2:W5:Y:S01]  /*0720*/  @P0 LDG.E.EL.U16 R36, [R10.64] ;  /* 0x000000040a240981 */ /* 0x000562000c2e1500 */
[----:B------:R-:W-:-:S03]  /*0730*/  IMAD.WIDE R14, R34, R21, c[0x0][0x178] ;  /* 0x00005e00220e7625 */ /* 0x000fc600078e0215 */
[----:B------:R-:W5:Y:S04]  /*0740*/  @P0 LDG.E.EL.64 R8, [R12.64] ;  /* 0x000000040c080981 */ /* 0x000f68000c2e1b00 */
[----:B------:R-:W5:Y:S01]  /*0750*/  @P0 LDG.E.EL.U16 R37, [R14.64] ;  /* 0x000000040e250981 */ /* 0x000f62000c2e1500 */
[----:B----4-:R-:W-:-:S04]  /*0760*/  FMUL R16, R27, 0.00062499998603016138077 ;  /* 0x3a23d70a1b107820 */ /* 0x010fc80000400000 */
[----:B------:R-:W-:Y:S01]  /*0770*/  FMUL R16, R16, 0.00021701389050576835871 ;  /* 0x39638e3910107820 */ /* 0x000fe20000400000 */
[----:B---3--:R-:W-:-:S04]  /*0780*/  PRMT R17, R26, 0x7632, R17 ;  /* 0x000076321a117816 */ /* 0x008fc80000000011 */
[----:B0-----:R-:W-:Y:S01]  /*0790*/  SHF.L.U32 R18, R17, 0x10, RZ ;  /* 0x0000001011127819 */ /* 0x001fe200000006ff */
[----:B--2---:R-:W-:Y:S02]  /*07a0*/  IMAD.U32 R11, R28, 0x10000, RZ ;  /* 0x000100001c0b7824 */ /* 0x004fe400078e00ff */
[----:B------:R-:W-:Y:S01]  /*07b0*/  IMAD.U32 R19, R26, 0x10000, RZ ;  /* 0x000100001a137824 */ /* 0x000fe200078e00ff */
[----:B------:R-:W-:Y:S02]  /*07c0*/  SHF.L.U32 R25, R25, 0x10, RZ ;  /* 0x0000001019197819 */ /* 0x000fe400000006ff */
[----:B-----5:R-:W-:Y:S01]  /*07d0*/  SHF.L.U32 R30, R30, 0x10, RZ ;  /* 0x000000101e1e7819 */ /* 0x020fe200000006ff */
[----:B------:R-:W-:Y:S01]  /*07e0*/  FFMA R18, R16, R3, R18 ;  /* 0x0000000310127223 */ /* 0x000fe20000000012 */
[----:B------:R-:W-:-:S04]  /*07f0*/  PRMT R3, R28, 0x7632, R3 ;  /* 0x000076321c037816 */ /* 0x000fc80000000003 */
[----:B------:R-:W-:Y:S01]  /*0800*/  SHF.L.U32 R10, R3, 0x10, RZ ;  /* 0x00000010030a7819 */ /* 0x000fe200000006ff */
[----:B------:R-:W-:Y:S01]  /*0810*/  FFMA R19, R16, R2, R19 ;  /* 0x0000000210137223 */ /* 0x000fe20000000013 */
[----:B------:R-:W-:Y:S02]  /*0820*/  SHF.L.U32 R32, R32, 0x10, RZ ;  /* 0x0000001020207819 */ /* 0x000fe400000006ff */
[----:B------:R-:W-:Y:S01]  /*0830*/  SHF.L.U32 R31, R31, 0x10, RZ ;  /* 0x000000101f1f7819 */ /* 0x000fe200000006ff */
[C---:B------:R-:W-:Y:S01]  /*0840*/  FFMA R4, R16.reuse, R4, R11 ;  /* 0x0000000410047223 */ /* 0x040fe2000000000b */
[--C-:B------:R-:W-:Y:S01]  /*0850*/  FFMA R5, R16, R5, R10.reuse ;  /* 0x0000000510057223 */ /* 0x100fe2000000000a */
[----:B------:R-:W-:Y:S02]  /*0860*/  PRMT R10, R29, 0x7632, R10 ;  /* 0x000076321d0a7816 */ /* 0x000fe4000000000a */
[--C-:B------:R-:W-:Y:S01]  /*0870*/  FADD R3, R31, R4.reuse ;  /* 0x000000041f037221 */ /* 0x100fe20000000000 */
[----:B------:R-:W-:Y:S01]  /*0880*/  PRMT R4, R23, 0x7632, R4 ;  /* 0x0000763217047816 */ /* 0x000fe20000000004 */
[----:B------:R-:W-:Y:S01]  /*0890*/  IMAD.U32 R29, R29, 0x10000, RZ ;  /* 0x000100001d1d7824 */ /* 0x000fe200078e00ff */
[----:B------:R-:W-:Y:S01]  /*08a0*/  SHF.L.U32 R10, R10, 0x10, RZ ;  /* 0x000000100a0a7819 */ /* 0x000fe200000006ff */
[----:B------:R-:W-:Y:S01]  /*08b0*/  FADD R32, R32, R5 ;  /* 0x0000000520207221 */ /* 0x000fe20000000000 */
[----:B------:R-:W-:-:S02]  /*08c0*/  SHF.L.U32 R33, R33, 0x10, RZ ;  /* 0x0000001021217819 */ /* 0x000fc400000006ff */
[----:B------:R-:W-:Y:S01]  /*08d0*/  SHF.L.U32 R5, R4, 0x10, RZ ;  /* 0x0000001004057819 */ /* 0x000fe200000006ff */
[----:B------:R-:W-:Y:S01]  /*08e0*/  FADD R2, R30, R19 ;  /* 0x000000131e027221 */ /* 0x000fe20000000000 */
[----:B------:R-:W-:Y:S01]  /*08f0*/  FADD R25, R25, R18 ;  /* 0x0000001219197221 */ /* 0x000fe20000000000 */
[----:B------:R-:W-:Y:S01]  /*0900*/  SHF.L.U32 R35, R35, 0x10, RZ ;  /* 0x0000001023237819 */ /* 0x000fe200000006ff */
[----:B------:R-:W-:Y:S01]  /*0910*/  IMAD.U32 R23, R23, 0x10000, RZ ;  /* 0x0001000017177824 */ /* 0x000fe200078e00ff */
[C---:B------:R-:W-:Y:S01]  /*0920*/  FFMA R6, R16.reuse, R6, R29 ;  /* 0x0000000610067223 */ /* 0x040fe2000000001d */
[----:B------:R-:W-:Y:S01]  /*0930*/  FFMA R10, R16, R7, R10 ;  /* 0x00000007100a7223 */ /* 0x000fe2000000000a */
[----:B------:R-:W-:Y:S02]  /*0940*/  SHF.L.U32 R36, R36, 0x10, RZ ;  /* 0x0000001024247819 */ /* 0x000fe400000006ff */
[----:B------:R-:W-:Y:S01]  /*0950*/  FADD R6, R33, R6 ;  /* 0x0000000621067221 */ /* 0x000fe20000000000 */
[----:B------:R-:W-:Y:S01]  /*0960*/  FADD R35, R35, R10 ;  /* 0x0000000a23237221 */ /* 0x000fe20000000000 */
[C---:B------:R-:W-:Y:S01]  /*0970*/  FFMA R5, R16.reuse, R9, R5 ;  /* 0x0000000910057223 */ /* 0x040fe20000000005 */
[----:B------:R-:W-:Y:S01]  /*0980*/  F2FP.BF16.PACK_AB R2, R25, R2 ;  /* 0x000000021902723e */ /* 0x000fe200000010ff */
[----:B------:R-:W-:Y:S01]  /*0990*/  FFMA R8, R16, R8, R23 ;  /* 0x0000000810087223 */ /* 0x000fe20000000017 */
[----:B------:R-:W-:Y:S01]  /*09a0*/  IMAD.WIDE R24, R24, R21, c[0x0][0x180] ;  /* 0x0000600018187625 */ /* 0x000fe200078e0215 */
[----:B------:R-:W-:Y:S01]  /*09b0*/  SHF.L.U32 R37, R37, 0x10, RZ ;  /* 0x0000001025257819 */ /* 0x000fe200000006ff */
[----:B------:R-:W-:Y:S01]  /*09c0*/  FADD R7, R36, R5 ;  /* 0x0000000524077221 */ /* 0x000fe20000000000 */
[----:B------:R-:W-:Y:S01]  /*09d0*/  F2FP.BF16.PACK_AB R3, R32, R3 ;  /* 0x000000032003723e */ /* 0x000fe200000010ff */
[----:B------:R-:W-:Y:S01]  /*09e0*/  IMAD.WIDE R22, R22, R21, c[0x0][0x180] ;  /* 0x0000600016167625 */ /* 0x000fe200078e0215 */
[----:B------:R-:W-:-:S03]  /*09f0*/  F2FP.BF16.PACK_AB R35, R35, R6 ;  /* 0x000000062323723e */ /* 0x000fc600000010ff */
[----:B------:R-:W-:Y:S01]  /*0a00*/  IMAD.WIDE R4, R0, R21, c[0x0][0x180] ;  /* 0x0000600000047625 */ /* 0x000fe200078e0215 */
[----:B------:R-:W-:Y:S01]  /*0a10*/  FADD R8, R37, R8 ;  /* 0x0000000825087221 */ /* 0x000fe20000000000 */
[----:B------:R0:W-:Y:S04]  /*0a20*/  @P1 STG.E [R24.64], R2 ;  /* 0x0000000218001986 */ /* 0x0001e8000c101904 */
[----:B------:R0:W-:Y:S01]  /*0a30*/  @P2 STG.E [R22.64], R3 ;  /* 0x0000000316002986 */ /* 0x0001e2000c101904 */
[----:B------:R-:W-:-:S03]  /*0a40*/  F2FP.BF16.PACK_AB R7, R7, R8 ;  /* 0x000000080707723e */ /* 0x000fc600000010ff */
[----:B------:R0:W-:Y:S01]  /*0a50*/  @P3 STG.E [R4.64], R35 ;  /* 0x0000002304003986 */ /* 0x0001e2000c101904 */
[----:B------:R-:W-:Y:S01]  /*0a60*/  IMAD.WIDE R20, R20, R21, c[0x0][0x180] ;  /* 0x0000600014147625 */ /* 0x000fe200078e0215 */
[----:B------:R-:W-:Y:S06]  /*0a70*/  @!P0 EXIT ;  /* 0x000000000000894d */ /* 0x000fec0003800000 */
[----:B------:R-:W-:Y:S01]  /*0a80*/  STG.E [R20.64], R7 ;  /* 0x0000000714007986 */ /* 0x000fe2000c101904 */
[----:B------:R-:W-:Y:S05]  /*0a90*/  EXIT ;  /* 0x000000000000794d */ /* 0x000fea0003800000 */
.L_x_0:
[----:B------:R-:W-:-:S00]  /*0aa0*/  BRA `(.L_x_0) ;  /* 0xfffffff000007947 */ /* 0x000fc0000383ffff */
[----:B------:R-:W-:-:S00]  /*0ab0*/  NOP ;  /* 0x0000000000007918 */ /* 0x000fc00000000000 */
        /* <DEDUP_REMOVED lines=12> */
.L_x_1:
